	.headerflags	@"EF_CUDA_TEXMODE_UNIFIED EF_CUDA_64BIT_ADDRESS EF_CUDA_ACCELERATORS EF_CUDA_SM90 EF_CUDA_VIRTUAL_SM(EF_CUDA_SM90)"
	.elftype	@"ET_EXEC"


//--------------------- .nv.info                  --------------------------
	.section	.nv.info,"",@"SHT_CUDA_INFO"
	.align	4


	//----- nvinfo : EIATTR_REGCOUNT
	.align		4
        /*0000*/ 	.byte	0x04, 0x2f
        /*0002*/ 	.short	(.L_1 - .L_0)
	.align		4
.L_0:
        /*0004*/ 	.word	index@(triton_poi_fused_convolution_6)
        /*0008*/ 	.word	0x00000018


	//----- nvinfo : EIATTR_MIN_STACK_SIZE
	.align		4
.L_1:
        /*000c*/ 	.byte	0x04, 0x12
        /*000e*/ 	.short	(.L_3 - .L_2)
	.align		4
.L_2:
        /*0010*/ 	.word	index@(triton_poi_fused_convolution_6)
        /*0014*/ 	.word	0x00000000


	//----- nvinfo : EIATTR_FRAME_SIZE
	.align		4
.L_3:
        /*0018*/ 	.byte	0x04, 0x11
        /*001a*/ 	.short	(.L_5 - .L_4)
	.align		4
.L_4:
        /*001c*/ 	.word	index@(triton_poi_fused_convolution_6)
        /*0020*/ 	.word	0x00000000


	//----- nvinfo : EIATTR_MIN_STACK_SIZE
	.align		4
.L_5:
        /*0024*/ 	.byte	0x04, 0x12
        /*0026*/ 	.short	(.L_7 - .L_6)
	.align		4
.L_6:
        /*0028*/ 	.word	index@(triton_poi_fused_convolution_6)
        /*002c*/ 	.word	0x00000000
.L_7:


//--------------------- .nv.info.triton_poi_fused_convolution_6 --------------------------
	.section	.nv.info.triton_poi_fused_convolution_6,"",@"SHT_CUDA_INFO"
	.sectionflags	@""
	.align	4


	//----- nvinfo : EIATTR_CUDA_API_VERSION
	.align		4
        /*0000*/ 	.byte	0x04, 0x37
        /*0002*/ 	.short	(.L_9 - .L_8)
.L_8:
        /*0004*/ 	.word	0x0000007c


	//----- nvinfo : EIATTR_KPARAM_INFO
	.align		4
.L_9:
        /*0008*/ 	.byte	0x04, 0x17
        /*000a*/ 	.short	(.L_11 - .L_10)
.L_10:
        /*000c*/ 	.word	0x00000000
        /*0010*/ 	.short	0x0003
        /*0012*/ 	.short	0x0014
        /*0014*/ 	.byte	0x00, 0xf0, 0x11, 0x00


	//----- nvinfo : EIATTR_KPARAM_INFO
	.align		4
.L_11:
        /*0018*/ 	.byte	0x04, 0x17
        /*001a*/ 	.short	(.L_13 - .L_12)
.L_12:
        /*001c*/ 	.word	0x00000000
        /*0020*/ 	.short	0x0002
        /*0022*/ 	.short	0x0010
        /*0024*/ 	.byte	0x00, 0xf0, 0x11, 0x00


	//----- nvinfo : EIATTR_KPARAM_INFO
	.align		4
.L_13:
        /*0028*/ 	.byte	0x04, 0x17
        /*002a*/ 	.short	(.L_15 - .L_14)
.L_14:
        /*002c*/ 	.word	0x00000000
        /*0030*/ 	.short	0x0001
        /*0032*/ 	.short	0x0008
        /*0034*/ 	.byte	0x00, 0xf4, 0x21, 0x00


	//----- nvinfo : EIATTR_KPARAM_INFO
	.align		4
.L_15:
        /*0038*/ 	.byte	0x04, 0x17
        /*003a*/ 	.short	(.L_17 - .L_16)
.L_16:
        /*003c*/ 	.word	0x00000000
        /*0040*/ 	.short	0x0000
        /*0042*/ 	.short	0x0000
        /*0044*/ 	.byte	0x00, 0xf4, 0x21, 0x00


	//----- nvinfo : EIATTR_SPARSE_MMA_MASK
	.align		4
.L_17:
        /*0048*/ 	.byte	0x03, 0x50
        /*004a*/ 	.short	0x0000


	//----- nvinfo : EIATTR_MAXREG_COUNT
	.align		4
        /*004c*/ 	.byte	0x03, 0x1b
        /*004e*/ 	.short	0x00ff


	//----- nvinfo : EIATTR_EXIT_INSTR_OFFSETS
	.align		4
        /*0050*/ 	.byte	0x04, 0x1c
        /*0052*/ 	.short	(.L_19 - .L_18)


	//   ....[0]....
.L_18:
        /*0054*/ 	.word	0x00000510


	//   ....[1]....
        /*0058*/ 	.word	0x00000560


	//----- nvinfo : EIATTR_REQNTID
	.align		4
.L_19:
        /*005c*/ 	.byte	0x04, 0x10
        /*005e*/ 	.short	(.L_21 - .L_20)
.L_20:
        /*0060*/ 	.word	0x00000080
        /*0064*/ 	.word	0x00000001
        /*0068*/ 	.word	0x00000001


	//----- nvinfo : EIATTR_CBANK_PARAM_SIZE
	.align		4
.L_21:
        /*006c*/ 	.byte	0x03, 0x19
        /*006e*/ 	.short	0x0018


	//----- nvinfo : EIATTR_PARAM_CBANK
	.align		4
        /*0070*/ 	.byte	0x04, 0x0a
        /*0072*/ 	.short	(.L_23 - .L_22)
	.align		4
.L_22:
        /*0074*/ 	.word	index@(.nv.constant0.triton_poi_fused_convolution_6)
        /*0078*/ 	.short	0x0210
        /*007a*/ 	.short	0x0018


	//----- nvinfo : EIATTR_SW_WAR
	.align		4
.L_23:
        /*007c*/ 	.byte	0x04, 0x36
        /*007e*/ 	.short	(.L_25 - .L_24)
.L_24:
        /*0080*/ 	.word	0x00000008
.L_25:


//--------------------- .nv.callgraph             --------------------------
	.section	.nv.callgraph,"",@"SHT_CUDA_CALLGRAPH"
	.align	4
	.sectionentsize	8
	.align		4
        /*0000*/ 	.word	0x00000000
	.align		4
        /*0004*/ 	.word	0xffffffff
	.align		4
        /*0008*/ 	.word	0x00000000
	.align		4
        /*000c*/ 	.word	0xfffffffe
	.align		4
        /*0010*/ 	.word	0x00000000
	.align		4
        /*0014*/ 	.word	0xfffffffd
	.align		4
        /*0018*/ 	.word	0x00000000
	.align		4
        /*001c*/ 	.word	0xfffffffc


//--------------------- .text.triton_poi_fused_convolution_6 --------------------------
	.section	.text.triton_poi_fused_convolution_6,"ax",@progbits
	.sectionflags	@"SHF_BARRIERS=1"
	.align	128
        .global         triton_poi_fused_convolution_6
        .type           triton_poi_fused_convolution_6,@function
        .size           triton_poi_fused_convolution_6,(.L_x_1 - triton_poi_fused_convolution_6)
        .other          triton_poi_fused_convolution_6,@"STO_CUDA_ENTRY STV_DEFAULT"
triton_poi_fused_convolution_6:
.text.triton_poi_fused_convolution_6:
[----:B------:R-:W0:Y:S02]  /*0000*/  LDC R1, c[0x0][0x28] ;  /* 0x00000a00ff017b82 */ /* 0x000e240000000800 */
[----:B------:R-:W1:Y:S01]  /*0010*/  S2R R0, SR_CTAID.Y ;  /* 0x0000000000007919 */ /* 0x000e620000002600 */
[----:B------:R-:W2:Y:S01]  /*0020*/  LDC.64 R2, c[0x0][0x210] ;  /* 0x00008400ff027b82 */ /* 0x000ea20000000a00 */
[----:B------:R-:W-:Y:S01]  /*0030*/  ULDC.64 UR6, c[0x0][0x208] ;  /* 0x0000820000067ab9 */ /* 0x000fe20000000a00 */
[----:B------:R-:W3:Y:S01]  /*0040*/  S2R R8, SR_TID.X ;  /* 0x0000000000087919 */ /* 0x000ee20000002100 */
[----:B------:R-:W4:Y:S01]  /*0050*/  S2R R9, SR_CTAID.X ;  /* 0x0000000000097919 */ /* 0x000f220000002500 */
[----:B-1----:R-:W-:Y:S01]  /*0060*/  IMAD.SHL.U32 R0, R0, 0x10, RZ ;  /* 0x0000001000007824 */ /* 0x002fe200078e00ff */
[----:B---3--:R-:W-:Y:S01]  /*0070*/  SHF.R.U32.HI R10, RZ, 0x2, R8 ;  /* 0x00000002ff0a7819 */ /* 0x008fe20000011608 */
[----:B------:R-:W-:Y:S02]  /*0080*/  IMAD.SHL.U32 R5, R8, 0x4, RZ ;  /* 0x0000000408057824 */ /* 0x000fe400078e00ff */
[----:B----4-:R-:W-:Y:S01]  /*0090*/  IMAD.SHL.U32 R9, R9, 0x20, RZ ;  /* 0x0000002009097824 */ /* 0x010fe200078e00ff */
[----:B------:R-:W-:-:S02]  /*00a0*/  SGXT.U32 R10, R10, 0x5 ;  /* 0x000000050a0a781a */ /* 0x000fc40000000000 */
[----:B------:R-:W-:Y:S02]  /*00b0*/  LOP3.LUT R5, R0, 0xc, R5, 0xf8, !PT ;  /* 0x0000000c00057812 */ /* 0x000fe400078ef805 */
[----:B------:R-:W-:Y:S02]  /*00c0*/  LOP3.LUT R4, R9, R10, RZ, 0xfc, !PT ;  /* 0x0000000a09047212 */ /* 0x000fe400078efcff */
[----:B------:R-:W-:Y:S02]  /*00d0*/  SHF.R.U32.HI R7, RZ, 0x2, R5 ;  /* 0x00000002ff077819 */ /* 0x000fe40000011605 */
[----:B------:R-:W-:-:S03]  /*00e0*/  ISETP.GE.AND P0, PT, R4, 0x11, PT ;  /* 0x000000110400780c */ /* 0x000fc60003f06270 */
[----:B------:R-:W-:Y:S01]  /*00f0*/  IMAD R7, R7, 0x11, R4 ;  /* 0x0000001107077824 */ /* 0x000fe200078e0204 */
[----:B------:R-:W-:-:S03]  /*0100*/  ISETP.LT.AND P0, PT, R5, 0x10, !P0 ;  /* 0x000000100500780c */ /* 0x000fc60004701270 */
[----:B------:R-:W-:Y:S01]  /*0110*/  IMAD.SHL.U32 R5, R7, 0x4, RZ ;  /* 0x0000000407057824 */ /* 0x000fe200078e00ff */
[----:B------:R-:W-:-:S03]  /*0120*/  CS2R R6, SRZ ;  /* 0x0000000000067805 */ /* 0x000fc6000001ff00 */
[----:B--2---:R-:W-:Y:S01]  /*0130*/  IMAD.WIDE R2, R5, 0x4, R2 ;  /* 0x0000000405027825 */ /* 0x004fe200078e0202 */
[----:B------:R-:W-:-:S06]  /*0140*/  CS2R R4, SRZ ;  /* 0x0000000000047805 */ /* 0x000fcc000001ff00 */
[----:B------:R1:W2:Y:S01]  /*0150*/  @P0 LDG.E.EL.128 R4, desc[UR6][R2.64] ;  /* 0x0000000602040981 */ /* 0x0002a2000c2e1d00 */
[----:B------:R-:W3:Y:S01]  /*0160*/  S2UR UR5, SR_CgaCtaId ;  /* 0x00000000000579c3 */ /* 0x000ee20000008800 */
[----:B------:R-:W-:Y:S01]  /*0170*/  IMAD.SHL.U32 R11, R8, 0x80, RZ ;  /* 0x00000080080b7824 */ /* 0x000fe200078e00ff */
[----:B------:R-:W-:Y:S01]  /*0180*/  UMOV UR4, 0x400 ;  /* 0x0000040000047882 */ /* 0x000fe20000000000 */
[----:B------:R-:W-:-:S03]  /*0190*/  LOP3.LUT R9, R9, 0x1f, R8, 0xf8, !PT ;  /* 0x0000001f09097812 */ /* 0x000fc600078ef808 */
[----:B------:R-:W-:Y:S02]  /*01a0*/  LOP3.LUT R11, R11, 0x180, RZ, 0xc0, !PT ;  /* 0x000001800b0b7812 */ /* 0x000fe400078ec0ff */
[----:B------:R-:W-:Y:S02]  /*01b0*/  ISETP.GE.AND P0, PT, R9, 0x11, PT ;  /* 0x000000110900780c */ /* 0x000fe40003f06270 */
[C---:B------:R-:W-:Y:S02]  /*01c0*/  LOP3.LUT R10, R11.reuse, R10, RZ, 0xfc, !PT ;  /* 0x0000000a0b0a7212 */ /* 0x040fe400078efcff */
[C---:B------:R-:W-:Y:S02]  /*01d0*/  LOP3.LUT R13, R11.reuse, 0x20, RZ, 0xfc, !PT ;  /* 0x000000200b0d7812 */ /* 0x040fe400078efcff */
[C---:B------:R-:W-:Y:S02]  /*01e0*/  LOP3.LUT R15, R11.reuse, 0x40, RZ, 0xfc, !PT ;  /* 0x000000400b0f7812 */ /* 0x040fe400078efcff */
[----:B------:R-:W-:-:S02]  /*01f0*/  LEA.HI R12, R11, R10, RZ, 0x1b ;  /* 0x0000000a0b0c7211 */ /* 0x000fc400078fd8ff */
[----:B------:R-:W-:Y:S02]  /*0200*/  LOP3.LUT R11, R11, 0x60, RZ, 0xfc, !PT ;  /* 0x000000600b0b7812 */ /* 0x000fe400078efcff */
[-C--:B------:R-:W-:Y:S02]  /*0210*/  LEA.HI R13, R13, R10.reuse, RZ, 0x1b ;  /* 0x0000000a0d0d7211 */ /* 0x080fe400078fd8ff */
[----:B------:R-:W-:Y:S01]  /*0220*/  LEA.HI R15, R15, R10, RZ, 0x1b ;  /* 0x0000000a0f0f7211 */ /* 0x000fe200078fd8ff */
[----:B---3--:R-:W-:-:S06]  /*0230*/  UPRMT UR4, UR5, 0x654, UR4 ;  /* 0x0000065405047896 */ /* 0x008fcc0008000004 */
[----:B-1----:R-:W-:Y:S02]  /*0240*/  LEA R3, R12, UR4, 0x2 ;  /* 0x000000040c037c11 */ /* 0x002fe4000f8e10ff */
[----:B------:R-:W-:Y:S02]  /*0250*/  LEA.HI R12, R11, R10, RZ, 0x1b ;  /* 0x0000000a0b0c7211 */ /* 0x000fe400078fd8ff */
[----:B------:R-:W-:Y:S02]  /*0260*/  LEA R2, R13, UR4, 0x2 ;  /* 0x000000040d027c11 */ /* 0x000fe4000f8e10ff */
[----:B------:R-:W-:Y:S02]  /*0270*/  LEA R15, R15, UR4, 0x2 ;  /* 0x000000040f0f7c11 */ /* 0x000fe4000f8e10ff */
[----:B------:R-:W-:Y:S02]  /*0280*/  LEA R12, R12, UR4, 0x2 ;  /* 0x000000040c0c7c11 */ /* 0x000fe4000f8e10ff */
[----:B------:R-:W-:-:S02]  /*0290*/  LOP3.LUT R10, R8, 0x7f, RZ, 0xc0, !PT ;  /* 0x0000007f080a7812 */ /* 0x000fc400078ec0ff */
[----:B------:R-:W-:Y:S02]  /*02a0*/  SHF.R.U32.HI R11, RZ, 0x5, R8 ;  /* 0x00000005ff0b7819 */ /* 0x000fe40000011608 */
[C---:B------:R-:W-:Y:S02]  /*02b0*/  LOP3.LUT R13, R10.reuse, 0x80, RZ, 0xfc, !PT ;  /* 0x000000800a0d7812 */ /* 0x040fe400078efcff */
[----:B------:R-:W-:Y:S02]  /*02c0*/  SGXT.U32 R11, R11, 0x2 ;  /* 0x000000020b0b781a */ /* 0x000fe40000000000 */
[----:B------:R-:W-:Y:S02]  /*02d0*/  LOP3.LUT R17, R10, 0x100, RZ, 0xfc, !PT ;  /* 0x000001000a117812 */ /* 0x000fe400078efcff */
[-C--:B------:R-:W-:Y:S01]  /*02e0*/  LEA.HI R16, R13, R10.reuse, RZ, 0x1b ;  /* 0x0000000a0d107211 */ /* 0x080fe200078fd8ff */
[----:B------:R-:W-:Y:S01]  /*02f0*/  IMAD.IADD R13, R11, 0x1, R10 ;  /* 0x000000010b0d7824 */ /* 0x000fe200078e020a */
[----:B------:R-:W-:-:S02]  /*0300*/  LEA.HI R17, R17, R10, RZ, 0x1b ;  /* 0x0000000a11117211 */ /* 0x000fc400078fd8ff */
[----:B------:R-:W-:Y:S02]  /*0310*/  LEA R16, R16, UR4, 0x2 ;  /* 0x0000000410107c11 */ /* 0x000fe4000f8e10ff */
[----:B------:R-:W-:Y:S02]  /*0320*/  LEA R14, R13, UR4, 0x2 ;  /* 0x000000040d0e7c11 */ /* 0x000fe4000f8e10ff */
[----:B------:R-:W-:Y:S01]  /*0330*/  LEA R18, R17, UR4, 0x2 ;  /* 0x0000000411127c11 */ /* 0x000fe2000f8e10ff */
[----:B--2---:R1:W-:Y:S04]  /*0340*/  STS [R3], R4 ;  /* 0x0000000403007388 */ /* 0x0043e80000000800 */
[----:B------:R2:W-:Y:S04]  /*0350*/  STS [R2+0x80], R5 ;  /* 0x0000800502007388 */ /* 0x0005e80000000800 */
[----:B------:R3:W-:Y:S01]  /*0360*/  STS [R15+0x100], R6 ;  /* 0x000100060f007388 */ /* 0x0007e20000000800 */
[----:B-1----:R-:W-:-:S03]  /*0370*/  LOP3.LUT R4, R0, R11, RZ, 0xfc, !PT ;  /* 0x0000000b00047212 */ /* 0x002fc600078efcff */
[----:B------:R1:W-:Y:S01]  /*0380*/  STS [R12+0x180], R7 ;  /* 0x000180070c007388 */ /* 0x0003e20000000800 */
[----:B--2---:R-:W2:Y:S01]  /*0390*/  LDC.64 R2, c[0x0][0x218] ;  /* 0x00008600ff027b82 */ /* 0x004ea20000000a00 */
[----:B------:R-:W-:-:S07]  /*03a0*/  LOP3.LUT R5, R0, 0x4, R11, 0xfe, !PT ;  /* 0x0000000400057812 */ /* 0x000fce00078efe0b */
[----:B------:R-:W-:Y:S01]  /*03b0*/  BAR.SYNC.DEFER_BLOCKING 0x0 ;  /* 0x0000000000007b1d */ /* 0x000fe20000010000 */
[C---:B------:R-:W-:Y:S01]  /*03c0*/  ISETP.LT.AND P1, PT, R4.reuse, 0x10, !P0 ;  /* 0x000000100400780c */ /* 0x040fe20004721270 */
[----:B------:R-:W-:Y:S01]  /*03d0*/  IMAD R13, R4, 0x11, R9 ;  /* 0x00000011040d7824 */ /* 0x000fe200078e0209 */
[----:B---3--:R-:W-:Y:S02]  /*03e0*/  LOP3.LUT R6, R0, 0x8, R11, 0xfe, !PT ;  /* 0x0000000800067812 */ /* 0x008fe400078efe0b */
[----:B------:R-:W-:Y:S01]  /*03f0*/  LOP3.LUT R0, R0, 0xc, R11, 0xfe, !PT ;  /* 0x0000000c00007812 */ /* 0x000fe200078efe0b */
[----:B-1----:R-:W-:Y:S01]  /*0400*/  VIADD R7, R13, 0x44 ;  /* 0x000000440d077836 */ /* 0x002fe20000000000 */
[----:B------:R-:W-:Y:S01]  /*0410*/  ISETP.LT.AND P2, PT, R5, 0x10, !P0 ;  /* 0x000000100500780c */ /* 0x000fe20004741270 */
[----:B------:R-:W-:Y:S01]  /*0420*/  VIADD R9, R13, 0x88 ;  /* 0x000000880d097836 */ /* 0x000fe20000000000 */
[----:B------:R-:W-:Y:S02]  /*0430*/  ISETP.LT.AND P3, PT, R6, 0x10, !P0 ;  /* 0x000000100600780c */ /* 0x000fe40004761270 */
[----:B------:R-:W-:-:S02]  /*0440*/  ISETP.LT.AND P0, PT, R0, 0x10, !P0 ;  /* 0x000000100000780c */ /* 0x000fc40004701270 */
[----:B------:R-:W-:-:S04]  /*0450*/  LOP3.LUT R11, R10, 0x180, RZ, 0xfc, !PT ;  /* 0x000001800a0b7812 */ /* 0x000fc800078efcff */
[----:B------:R-:W-:-:S04]  /*0460*/  LEA.HI R11, R11, R10, RZ, 0x1b ;  /* 0x0000000a0b0b7211 */ /* 0x000fc800078fd8ff */
[----:B------:R-:W-:Y:S01]  /*0470*/  LEA R11, R11, UR4, 0x2 ;  /* 0x000000040b0b7c11 */ /* 0x000fe2000f8e10ff */
[--C-:B--2---:R-:W-:Y:S01]  /*0480*/  IMAD.WIDE R4, R13, 0x4, R2.reuse ;  /* 0x000000040d047825 */ /* 0x104fe200078e0202 */
[----:B------:R-:W1:Y:S03]  /*0490*/  LDS R17, [R14] ;  /* 0x000000000e117984 */ /* 0x000e660000000800 */
[--C-:B------:R-:W-:Y:S01]  /*04a0*/  IMAD.WIDE R6, R7, 0x4, R2.reuse ;  /* 0x0000000407067825 */ /* 0x100fe200078e0202 */
[----:B------:R-:W2:Y:S03]  /*04b0*/  LDS R19, [R16+0x200] ;  /* 0x0002000010137984 */ /* 0x000ea60000000800 */
[----:B------:R-:W-:Y:S01]  /*04c0*/  IMAD.WIDE R8, R9, 0x4, R2 ;  /* 0x0000000409087825 */ /* 0x000fe200078e0202 */
[----:B------:R-:W3:Y:S04]  /*04d0*/  LDS R21, [R18+0x400] ;  /* 0x0004000012157984 */ /* 0x000ee80000000800 */
[----:B-1----:R1:W-:Y:S04]  /*04e0*/  @P1 STG.E desc[UR6][R4.64], R17 ;  /* 0x0000001104001986 */ /* 0x0023e8000c101906 */
[----:B--2---:R1:W-:Y:S04]  /*04f0*/  @P2 STG.E desc[UR6][R6.64], R19 ;  /* 0x0000001306002986 */ /* 0x0043e8000c101906 */
[----:B---3--:R1:W-:Y:S01]  /*0500*/  @P3 STG.E desc[UR6][R8.64], R21 ;  /* 0x0000001508003986 */ /* 0x0083e2000c101906 */
[----:B------:R-:W-:Y:S05]  /*0510*/  @!P0 EXIT ;  /* 0x000000000000894d */ /* 0x000fea0003800000 */
[----:B------:R-:W0:Y:S01]  /*0520*/  LDS R11, [R11+0x600] ;  /* 0x000600000b0b7984 */ /* 0x000e220000000800 */
[----:B------:R-:W-:-:S04]  /*0530*/  VIADD R13, R13, 0xcc ;  /* 0x000000cc0d0d7836 */ /* 0x000fc80000000000 */
[----:B------:R-:W-:-:S05]  /*0540*/  IMAD.WIDE R2, R13, 0x4, R2 ;  /* 0x000000040d027825 */ /* 0x000fca00078e0202 */
[----:B0-----:R-:W-:Y:S01]  /*0550*/  STG.E desc[UR6][R2.64], R11 ;  /* 0x0000000b02007986 */ /* 0x001fe2000c101906 */
[----:B------:R-:W-:Y:S05]  /*0560*/  EXIT ;  /* 0x000000000000794d */ /* 0x000fea0003800000 */
.L_x_0:
[----:B------:R-:W-:-:S00]  /*0570*/  BRA `(.L_x_0) ;  /* 0xfffffffc00fc7947 */ /* 0x000fc0000383ffff */
[----:B------:R-:W-:-:S00]  /*0580*/  NOP ;  /* 0x0000000000007918 */ /* 0x000fc00000000000 */
[----:B------:R-:W-:-:S00]  /*0590*/  NOP ;  /* 0x0000000000007918 */ /* 0x000fc00000000000 */
[----:B------:R-:W-:-:S00]  /*05a0*/  NOP ;  /* 0x0000000000007918 */ /* 0x000fc00000000000 */
[----:B------:R-:W-:-:S00]  /*05b0*/  NOP ;  /* 0x0000000000007918 */ /* 0x000fc00000000000 */
[----:B------:R-:W-:-:S00]  /*05c0*/  NOP ;  /* 0x0000000000007918 */ /* 0x000fc00000000000 */
[----:B------:R-:W-:-:S00]  /*05d0*/  NOP ;  /* 0x0000000000007918 */ /* 0x000fc00000000000 */
[----:B------:R-:W-:-:S00]  /*05e0*/  NOP ;  /* 0x0000000000007918 */ /* 0x000fc00000000000 */
[----:B------:R-:W-:-:S00]  /*05f0*/  NOP ;  /* 0x0000000000007918 */ /* 0x000fc00000000000 */
.L_x_1:


//--------------------- .nv.shared.triton_poi_fused_convolution_6 --------------------------
	.section	.nv.shared.triton_poi_fused_convolution_6,"aw",@nobits
	.sectionflags	@""
	.align	16
	.zero		1024


//--------------------- .nv.constant0.triton_poi_fused_convolution_6 --------------------------
	.section	.nv.constant0.triton_poi_fused_convolution_6,"a",@progbits
	.sectionflags	@""
	.align	4
.nv.constant0.triton_poi_fused_convolution_6:
	.zero		552
